//
// Generated by NVIDIA NVVM Compiler
//
// Compiler Build ID: CL-36424714
// Cuda compilation tools, release 13.0, V13.0.88
// Based on NVVM 20.0.0
//

.version 9.0
.target sm_100
.address_size 64

	// .globl	_Z14generate_framePjii

.visible .entry _Z14generate_framePjii(
	.param .u64 .ptr .align 1 _Z14generate_framePjii_param_0,
	.param .u32 _Z14generate_framePjii_param_1,
	.param .u32 _Z14generate_framePjii_param_2
)
{
	.reg .pred 	%p<2>;
	.reg .b32 	%r<17>;
	.reg .b32 	%f<7>;
	.reg .b64 	%rd<5>;
	.reg .b64 	%fd<5>;

	ld.param.u64 	%rd1, [_Z14generate_framePjii_param_0];
	ld.param.u32 	%r2, [_Z14generate_framePjii_param_1];
	ld.param.u32 	%r3, [_Z14generate_framePjii_param_2];
	mov.u32 	%r4, %ctaid.x;
	mov.u32 	%r5, %ntid.x;
	mov.u32 	%r6, %tid.x;
	mad.lo.s32 	%r1, %r4, %r5, %r6;
	mul.lo.s32 	%r7, %r3, %r2;
	setp.ge.s32 	%p1, %r1, %r7;
	@%p1 bra 	$L__BB0_2;
	cvta.to.global.u64 	%rd2, %rd1;
	div.s32 	%r8, %r1, %r2;
	mul.lo.s32 	%r9, %r8, %r2;
	sub.s32 	%r10, %r1, %r9;
	cvt.rn.f32.s32 	%f1, %r10;
	add.s32 	%r11, %r2, -1;
	cvt.rn.f32.s32 	%f2, %r11;
	div.rn.f32 	%f3, %f1, %f2;
	cvt.rn.f32.s32 	%f4, %r8;
	add.s32 	%r12, %r3, -1;
	cvt.rn.f32.s32 	%f5, %r12;
	div.rn.f32 	%f6, %f4, %f5;
	mul.lo.s32 	%r13, %r1, 3;
	cvt.f64.f32 	%fd1, %f3;
	mul.f64 	%fd2, %fd1, 0d406FFFF7CED91687;
	cvt.rzi.s32.f64 	%r14, %fd2;
	mul.wide.s32 	%rd3, %r13, 4;
	add.s64 	%rd4, %rd2, %rd3;
	st.global.u32 	[%rd4], %r14;
	cvt.f64.f32 	%fd3, %f6;
	mul.f64 	%fd4, %fd3, 0d406FFFF7CED91687;
	cvt.rzi.s32.f64 	%r15, %fd4;
	st.global.u32 	[%rd4+4], %r15;
	mov.b32 	%r16, 0;
	st.global.u32 	[%rd4+8], %r16;
$L__BB0_2:
	ret;

}


// ===== COMPILED SASS (sm_100) =====

	.target	sm_100

	.elftype	@"ET_EXEC"


//--------------------- .note.nv.tkinfo           --------------------------
	.section	.note.nv.tkinfo,"",@"SHT_NOTE"
	.sectionflags	@"SHF_NOTE_NV_TKINFO"
	.tkinfo
        /*0018*/ 	.word	0x00000002
        /*0030*/ 	.string	""
        /*0030*/ 	.string	"ptxas"
        /*0030*/ 	.string	"Cuda compilation tools, release 13.0, V13.0.88"
        /*0030*/ 	.string	"Build cuda_13.0.r13.0/compiler.36424714_0"
        /*0030*/ 	.string	"-arch sm_100 -m 64 "



//--------------------- .note.nv.cuinfo           --------------------------
	.section	.note.nv.cuinfo,"",@"SHT_NOTE"
	.sectionflags	@"SHF_NOTE_NV_CUINFO"
        /*0018*/ 	.short	0x0002
        /*001a*/ 	.short	0x0064
        /*001c*/ 	.short	0x0082
	.zero		2


//--------------------- .nv.info                  --------------------------
	.section	.nv.info,"",@"SHT_CUDA_INFO"
	.align	4


	//----- nvinfo : EIATTR_REGCOUNT
	.align		4
        /*0000*/ 	.byte	0x04, 0x2f
        /*0002*/ 	.short	(.L_1 - .L_0)
	.align		4
.L_0:
        /*0004*/ 	.word	index@(_Z14generate_framePjii)
        /*0008*/ 	.word	0x00000011


	//----- nvinfo : EIATTR_FRAME_SIZE
	.align		4
.L_1:
        /*000c*/ 	.byte	0x04, 0x11
        /*000e*/ 	.short	(.L_3 - .L_2)
	.align		4
.L_2:
        /*0010*/ 	.word	index@($__internal_0_$__cuda_sm3x_div_rn_noftz_f32_slowpath)
        /*0014*/ 	.word	0x00000000


	//----- nvinfo : EIATTR_FRAME_SIZE
	.align		4
.L_3:
        /*0018*/ 	.byte	0x04, 0x11
        /*001a*/ 	.short	(.L_5 - .L_4)
	.align		4
.L_4:
        /*001c*/ 	.word	index@(_Z14generate_framePjii)
        /*0020*/ 	.word	0x00000000


	//----- nvinfo : EIATTR_MIN_STACK_SIZE
	.align		4
.L_5:
        /*0024*/ 	.byte	0x04, 0x12
        /*0026*/ 	.short	(.L_7 - .L_6)
	.align		4
.L_6:
        /*0028*/ 	.word	index@(_Z14generate_framePjii)
        /*002c*/ 	.word	0x00000000
.L_7:


//--------------------- .nv.compat                --------------------------
	.section	.nv.compat,"",@"SHT_CUDA_COMPAT_INFO"
	.align	4
        /*0000*/ 	.byte	0x02, 0x09, 0x00, 0x00, 0x02, 0x02, 0x01, 0x00, 0x02, 0x05, 0x05, 0x00, 0x03, 0x07, 0x01, 0x01
        /*0010*/ 	.byte	0x02, 0x03, 0x00, 0x00, 0x02, 0x06, 0x01, 0x00, 0x04, 0x0b, 0x08, 0x00, 0x01, 0x00, 0x00, 0x00
        /*0020*/ 	.byte	0x00, 0x00, 0x00, 0x00


//--------------------- .nv.info._Z14generate_framePjii --------------------------
	.section	.nv.info._Z14generate_framePjii,"",@"SHT_CUDA_INFO"
	.sectionflags	@""
	.align	4


	//----- nvinfo : EIATTR_CUDA_API_VERSION
	.align		4
        /*0000*/ 	.byte	0x04, 0x37
        /*0002*/ 	.short	(.L_9 - .L_8)
.L_8:
        /*0004*/ 	.word	0x00000082


	//----- nvinfo : EIATTR_KPARAM_INFO
	.align		4
.L_9:
        /*0008*/ 	.byte	0x04, 0x17
        /*000a*/ 	.short	(.L_11 - .L_10)
.L_10:
        /*000c*/ 	.word	0x00000000
        /*0010*/ 	.short	0x0002
        /*0012*/ 	.short	0x000c
        /*0014*/ 	.byte	0x00, 0xf0, 0x11, 0x00


	//----- nvinfo : EIATTR_KPARAM_INFO
	.align		4
.L_11:
        /*0018*/ 	.byte	0x04, 0x17
        /*001a*/ 	.short	(.L_13 - .L_12)
.L_12:
        /*001c*/ 	.word	0x00000000
        /*0020*/ 	.short	0x0001
        /*0022*/ 	.short	0x0008
        /*0024*/ 	.byte	0x00, 0xf0, 0x11, 0x00


	//----- nvinfo : EIATTR_KPARAM_INFO
	.align		4
.L_13:
        /*0028*/ 	.byte	0x04, 0x17
        /*002a*/ 	.short	(.L_15 - .L_14)
.L_14:
        /*002c*/ 	.word	0x00000000
        /*0030*/ 	.short	0x0000
        /*0032*/ 	.short	0x0000
        /*0034*/ 	.byte	0x00, 0xf5, 0x21, 0x00


	//----- nvinfo : EIATTR_SPARSE_MMA_MASK
	.align		4
.L_15:
        /*0038*/ 	.byte	0x03, 0x50
        /*003a*/ 	.short	0x0000


	//----- nvinfo : EIATTR_MAXREG_COUNT
	.align		4
        /*003c*/ 	.byte	0x03, 0x1b
        /*003e*/ 	.short	0x00ff


	//----- nvinfo : EIATTR_MERCURY_ISA_VERSION
	.align		4
        /*0040*/ 	.byte	0x03, 0x5f
        /*0042*/ 	.short	0x0101


	//----- nvinfo : EIATTR_VRC_CTA_INIT_COUNT
	.align		4
        /*0044*/ 	.byte	0x02, 0x4a
	.zero		1
	.zero		1


	//----- nvinfo : EIATTR_EXIT_INSTR_OFFSETS
	.align		4
        /*0048*/ 	.byte	0x04, 0x1c
        /*004a*/ 	.short	(.L_17 - .L_16)


	//   ....[0]....
.L_16:
        /*004c*/ 	.word	0x00000080


	//   ....[1]....
        /*0050*/ 	.word	0x00000520


	//----- nvinfo : EIATTR_CRS_STACK_SIZE
	.align		4
.L_17:
        /*0054*/ 	.byte	0x04, 0x1e
        /*0056*/ 	.short	(.L_19 - .L_18)
.L_18:
        /*0058*/ 	.word	0x00000000


	//----- nvinfo : EIATTR_CBANK_PARAM_SIZE
	.align		4
.L_19:
        /*005c*/ 	.byte	0x03, 0x19
        /*005e*/ 	.short	0x0010


	//----- nvinfo : EIATTR_PARAM_CBANK
	.align		4
        /*0060*/ 	.byte	0x04, 0x0a
        /*0062*/ 	.short	(.L_21 - .L_20)
	.align		4
.L_20:
        /*0064*/ 	.word	index@(.nv.constant0._Z14generate_framePjii)
        /*0068*/ 	.short	0x0380
        /*006a*/ 	.short	0x0010


	//----- nvinfo : EIATTR_SW_WAR
	.align		4
.L_21:
        /*006c*/ 	.byte	0x04, 0x36
        /*006e*/ 	.short	(.L_23 - .L_22)
.L_22:
        /*0070*/ 	.word	0x00000008
.L_23:


//--------------------- .nv.callgraph             --------------------------
	.section	.nv.callgraph,"",@"SHT_CUDA_CALLGRAPH"
	.align	4
	.sectionentsize	8
	.align		4
        /*0000*/ 	.word	0x00000000
	.align		4
        /*0004*/ 	.word	0xffffffff
	.align		4
        /*0008*/ 	.word	0x00000000
	.align		4
        /*000c*/ 	.word	0xfffffffe
	.align		4
        /*0010*/ 	.word	0x00000000
	.align		4
        /*0014*/ 	.word	0xfffffffd
	.align		4
        /*0018*/ 	.word	0x00000000
	.align		4
        /*001c*/ 	.word	0xfffffffc


//--------------------- .text._Z14generate_framePjii --------------------------
	.section	.text._Z14generate_framePjii,"ax",@progbits
	.align	128
        .global         _Z14generate_framePjii
        .type           _Z14generate_framePjii,@function
        .size           _Z14generate_framePjii,(.L_x_16 - _Z14generate_framePjii)
        .other          _Z14generate_framePjii,@"STO_CUDA_ENTRY STV_DEFAULT"
_Z14generate_framePjii:
.text._Z14generate_framePjii:
[----:B------:R-:W-:Y:S01]  /*0000*/  LDC R1, c[0x0][0x37c] ;  /* 0x0000df00ff017b82 */ /* 0x000fe20000000800 */
[----:B------:R-:W0:Y:S07]  /*0010*/  S2R R0, SR_TID.X ;  /* 0x0000000000007919 */ /* 0x000e2e0000002100 */
[----:B------:R-:W0:Y:S08]  /*0020*/  S2UR UR4, SR_CTAID.X ;  /* 0x00000000000479c3 */ /* 0x000e300000002500 */
[----:B------:R-:W0:Y:S08]  /*0030*/  LDC R5, c[0x0][0x360] ;  /* 0x0000d800ff057b82 */ /* 0x000e300000000800 */
[----:B------:R-:W1:Y:S01]  /*0040*/  LDC.64 R6, c[0x0][0x388] ;  /* 0x0000e200ff067b82 */ /* 0x000e620000000a00 */
[----:B0-----:R-:W-:-:S02]  /*0050*/  IMAD R5, R5, UR4, R0 ;  /* 0x0000000405057c24 */ /* 0x001fc4000f8e0200 */
[----:B-1----:R-:W-:-:S05]  /*0060*/  IMAD R0, R7, R6, RZ ;  /* 0x0000000607007224 */ /* 0x002fca00078e02ff */
[----:B------:R-:W-:-:S13]  /*0070*/  ISETP.GE.AND P0, PT, R5, R0, PT ;  /* 0x000000000500720c */ /* 0x000fda0003f06270 */
[----:B------:R-:W-:Y:S05]  /*0080*/  @P0 EXIT ;  /* 0x000000000000094d */ /* 0x000fea0003800000 */
[----:B------:R-:W-:Y:S01]  /*0090*/  IABS R7, R6 ;  /* 0x0000000600077213 */ /* 0x000fe20000000000 */
[----:B------:R-:W-:Y:S03]  /*00a0*/  BSSY.RECONVERGENT B0, `(.L_x_0) ;  /* 0x0000027000007945 */ /* 0x000fe60003800200 */
[----:B------:R-:W0:Y:S08]  /*00b0*/  I2F.RP R0, R7 ;  /* 0x0000000700007306 */ /* 0x000e300000209400 */
[----:B0-----:R-:W0:Y:S02]  /*00c0*/  MUFU.RCP R0, R0 ;  /* 0x0000000000007308 */ /* 0x001e240000001000 */
[----:B0-----:R-:W-:-:S06]  /*00d0*/  VIADD R2, R0, 0xffffffe ;  /* 0x0ffffffe00027836 */ /* 0x001fcc0000000000 */
[----:B------:R0:W1:Y:S02]  /*00e0*/  F2I.FTZ.U32.TRUNC.NTZ R3, R2 ;  /* 0x0000000200037305 */ /* 0x000064000021f000 */
[----:B0-----:R-:W-:Y:S02]  /*00f0*/  IMAD.MOV.U32 R2, RZ, RZ, RZ ;  /* 0x000000ffff027224 */ /* 0x001fe400078e00ff */
[----:B-1----:R-:W-:-:S04]  /*0100*/  IMAD.MOV R4, RZ, RZ, -R3 ;  /* 0x000000ffff047224 */ /* 0x002fc800078e0a03 */
[----:B------:R-:W-:Y:S01]  /*0110*/  IMAD R9, R4, R7, RZ ;  /* 0x0000000704097224 */ /* 0x000fe200078e02ff */
[----:B------:R-:W-:-:S03]  /*0120*/  IABS R4, R5 ;  /* 0x0000000500047213 */ /* 0x000fc60000000000 */
[----:B------:R-:W-:-:S06]  /*0130*/  IMAD.HI.U32 R3, R3, R9, R2 ;  /* 0x0000000903037227 */ /* 0x000fcc00078e0002 */
[----:B------:R-:W-:-:S04]  /*0140*/  IMAD.HI.U32 R2, R3, R4, RZ ;  /* 0x0000000403027227 */ /* 0x000fc800078e00ff */
[----:B------:R-:W-:-:S04]  /*0150*/  IMAD.MOV R0, RZ, RZ, -R2 ;  /* 0x000000ffff007224 */ /* 0x000fc800078e0a02 */
[----:B------:R-:W-:-:S05]  /*0160*/  IMAD R0, R7, R0, R4 ;  /* 0x0000000007007224 */ /* 0x000fca00078e0204 */
[----:B------:R-:W-:-:S13]  /*0170*/  ISETP.GT.U32.AND P2, PT, R7, R0, PT ;  /* 0x000000000700720c */ /* 0x000fda0003f44070 */
[----:B------:R-:W-:Y:S02]  /*0180*/  @!P2 IMAD.IADD R0, R0, 0x1, -R7 ;  /* 0x000000010000a824 */ /* 0x000fe400078e0a07 */
[----:B------:R-:W-:Y:S01]  /*0190*/  @!P2 VIADD R2, R2, 0x1 ;  /* 0x000000010202a836 */ /* 0x000fe20000000000 */
[----:B------:R-:W-:Y:S02]  /*01a0*/  ISETP.NE.AND P2, PT, R6, RZ, PT ;  /* 0x000000ff0600720c */ /* 0x000fe40003f45270 */
[----:B------:R-:W-:Y:S02]  /*01b0*/  ISETP.GE.U32.AND P0, PT, R0, R7, PT ;  /* 0x000000070000720c */ /* 0x000fe40003f06070 */
[----:B------:R-:W-:-:S04]  /*01c0*/  LOP3.LUT R0, R5, R6, RZ, 0x3c, !PT ;  /* 0x0000000605007212 */ /* 0x000fc800078e3cff */
[----:B------:R-:W-:Y:S01]  /*01d0*/  ISETP.GE.AND P1, PT, R0, RZ, PT ;  /* 0x000000ff0000720c */ /* 0x000fe20003f26270 */
[----:B------:R-:W-:-:S05]  /*01e0*/  VIADD R0, R6, 0xffffffff ;  /* 0xffffffff06007836 */ /* 0x000fca0000000000 */
[----:B------:R-:W-:Y:S01]  /*01f0*/  I2FP.F32.S32 R3, R0 ;  /* 0x0000000000037245 */ /* 0x000fe20000201400 */
[----:B------:R-:W-:-:S03]  /*0200*/  @P0 VIADD R2, R2, 0x1 ;  /* 0x0000000102020836 */ /* 0x000fc60000000000 */
[----:B------:R-:W0:Y:S03]  /*0210*/  MUFU.RCP R4, R3 ;  /* 0x0000000300047308 */ /* 0x000e260000001000 */
[----:B------:R-:W-:Y:S01]  /*0220*/  @!P1 IMAD.MOV R2, RZ, RZ, -R2 ;  /* 0x000000ffff029224 */ /* 0x000fe200078e0a02 */
[----:B------:R-:W-:-:S05]  /*0230*/  @!P2 LOP3.LUT R2, RZ, R6, RZ, 0x33, !PT ;  /* 0x00000006ff02a212 */ /* 0x000fca00078e33ff */
[----:B------:R-:W-:-:S04]  /*0240*/  IMAD.MOV R0, RZ, RZ, -R2 ;  /* 0x000000ffff007224 */ /* 0x000fc800078e0a02 */
[----:B------:R-:W-:Y:S02]  /*0250*/  IMAD R0, R6, R0, R5 ;  /* 0x0000000006007224 */ /* 0x000fe400078e0205 */
[----:B0-----:R-:W-:-:S03]  /*0260*/  FFMA R7, -R3, R4, 1 ;  /* 0x3f80000003077423 */ /* 0x001fc60000000104 */
[----:B------:R-:W-:Y:S01]  /*0270*/  I2FP.F32.S32 R0, R0 ;  /* 0x0000000000007245 */ /* 0x000fe20000201400 */
[----:B------:R-:W-:-:S03]  /*0280*/  FFMA R7, R4, R7, R4 ;  /* 0x0000000704077223 */ /* 0x000fc60000000004 */
[----:B------:R-:W0:Y:S01]  /*0290*/  FCHK P0, R0, R3 ;  /* 0x0000000300007302 */ /* 0x000e220000000000 */
[----:B------:R-:W-:-:S04]  /*02a0*/  FFMA R4, R0, R7, RZ ;  /* 0x0000000700047223 */ /* 0x000fc800000000ff */
[----:B------:R-:W-:-:S04]  /*02b0*/  FFMA R6, -R3, R4, R0 ;  /* 0x0000000403067223 */ /* 0x000fc80000000100 */
[----:B------:R-:W-:Y:S01]  /*02c0*/  FFMA R4, R7, R6, R4 ;  /* 0x0000000607047223 */ /* 0x000fe20000000004 */
[----:B0-----:R-:W-:Y:S06]  /*02d0*/  @!P0 BRA `(.L_x_1) ;  /* 0x00000000000c8947 */ /* 0x001fec0003800000 */
[----:B------:R-:W-:-:S07]  /*02e0*/  MOV R6, 0x300 ;  /* 0x0000030000067802 */ /* 0x000fce0000000f00 */
[----:B------:R-:W-:Y:S05]  /*02f0*/  CALL.REL.NOINC `($__internal_0_$__cuda_sm3x_div_rn_noftz_f32_slowpath) ;  /* 0x00000000008c7944 */ /* 0x000fea0003c00000 */
[----:B------:R-:W-:-:S07]  /*0300*/  IMAD.MOV.U32 R4, RZ, RZ, R0 ;  /* 0x000000ffff047224 */ /* 0x000fce00078e0000 */
.L_x_1:
[----:B------:R-:W-:Y:S05]  /*0310*/  BSYNC.RECONVERGENT B0 ;  /* 0x0000000000007941 */ /* 0x000fea0003800200 */
.L_x_0:
[----:B------:R-:W0:Y:S01]  /*0320*/  LDCU UR4, c[0x0][0x38c] ;  /* 0x00007180ff0477ac */ /* 0x000e220008000800 */
[----:B------:R-:W-:Y:S01]  /*0330*/  I2FP.F32.S32 R0, R2 ;  /* 0x0000000200007245 */ /* 0x000fe20000201400 */
[----:B------:R-:W-:Y:S01]  /*0340*/  BSSY.RECONVERGENT B0, `(.L_x_2) ;  /* 0x000000f000007945 */ /* 0x000fe20003800200 */
[----:B0-----:R-:W-:-:S06]  /*0350*/  UIADD3 UR4, UPT, UPT, UR4, -0x1, URZ ;  /* 0xffffffff04047890 */ /* 0x001fcc000fffe0ff */
[----:B------:R-:W-:-:S04]  /*0360*/  I2FP.F32.S32 R3, UR4 ;  /* 0x0000000400037c45 */ /* 0x000fc80008201400 */
[----:B------:R-:W0:Y:S01]  /*0370*/  MUFU.RCP R6, R3 ;  /* 0x0000000300067308 */ /* 0x000e220000001000 */
[----:B------:R-:W1:Y:S07]  /*0380*/  LDCU.64 UR4, c[0x0][0x358] ;  /* 0x00006b00ff0477ac */ /* 0x000e6e0008000a00 */
[----:B------:R-:W2:Y:S01]  /*0390*/  FCHK P0, R0, R3 ;  /* 0x0000000300007302 */ /* 0x000ea20000000000 */
[----:B0-----:R-:W-:-:S04]  /*03a0*/  FFMA R7, -R3, R6, 1 ;  /* 0x3f80000003077423 */ /* 0x001fc80000000106 */
[----:B------:R-:W-:-:S04]  /*03b0*/  FFMA R7, R6, R7, R6 ;  /* 0x0000000706077223 */ /* 0x000fc80000000006 */
[----:B------:R-:W-:-:S04]  /*03c0*/  FFMA R2, R0, R7, RZ ;  /* 0x0000000700027223 */ /* 0x000fc800000000ff */
[----:B------:R-:W-:-:S04]  /*03d0*/  FFMA R6, -R3, R2, R0 ;  /* 0x0000000203067223 */ /* 0x000fc80000000100 */
[----:B------:R-:W-:Y:S01]  /*03e0*/  FFMA R12, R7, R6, R2 ;  /* 0x00000006070c7223 */ /* 0x000fe20000000002 */
[----:B-12---:R-:W-:Y:S06]  /*03f0*/  @!P0 BRA `(.L_x_3) ;  /* 0x00000000000c8947 */ /* 0x006fec0003800000 */
[----:B------:R-:W-:-:S07]  /*0400*/  MOV R6, 0x420 ;  /* 0x0000042000067802 */ /* 0x000fce0000000f00 */
[----:B------:R-:W-:Y:S05]  /*0410*/  CALL.REL.NOINC `($__internal_0_$__cuda_sm3x_div_rn_noftz_f32_slowpath) ;  /* 0x0000000000447944 */ /* 0x000fea0003c00000 */
[----:B------:R-:W-:-:S07]  /*0420*/  IMAD.MOV.U32 R12, RZ, RZ, R0 ;  /* 0x000000ffff0c7224 */ /* 0x000fce00078e0000 */
.L_x_3:
[----:B------:R-:W-:Y:S05]  /*0430*/  BSYNC.RECONVERGENT B0 ;  /* 0x0000000000007941 */ /* 0x000fea0003800200 */
.L_x_2:
[----:B------:R-:W0:Y:S01]  /*0440*/  F2F.F64.F32 R2, R4 ;  /* 0x0000000400027310 */ /* 0x000e220000201800 */
[----:B------:R-:W1:Y:S01]  /*0450*/  LDC.64 R10, c[0x0][0x380] ;  /* 0x0000e000ff0a7b82 */ /* 0x000e620000000a00 */
[----:B------:R-:W-:Y:S01]  /*0460*/  UMOV UR6, 0xced91687 ;  /* 0xced9168700067882 */ /* 0x000fe20000000000 */
[----:B------:R-:W-:-:S05]  /*0470*/  UMOV UR7, 0x406ffff7 ;  /* 0x406ffff700077882 */ /* 0x000fca0000000000 */
[----:B------:R-:W2:Y:S01]  /*0480*/  F2F.F64.F32 R6, R12 ;  /* 0x0000000c00067310 */ /* 0x000ea20000201800 */
[----:B0-----:R-:W-:Y:S02]  /*0490*/  DMUL R2, R2, UR6 ;  /* 0x0000000602027c28 */ /* 0x001fe40008000000 */
[----:B--2---:R-:W-:-:S08]  /*04a0*/  DMUL R8, R6, UR6 ;  /* 0x0000000606087c28 */ /* 0x004fd00008000000 */
[----:B------:R-:W0:Y:S01]  /*04b0*/  F2I.F64.TRUNC R3, R2 ;  /* 0x0000000200037311 */ /* 0x000e22000030d100 */
[----:B------:R-:W-:-:S04]  /*04c0*/  IMAD R7, R5, 0x3, RZ ;  /* 0x0000000305077824 */ /* 0x000fc800078e02ff */
[----:B-1----:R-:W-:-:S03]  /*04d0*/  IMAD.WIDE R6, R7, 0x4, R10 ;  /* 0x0000000407067825 */ /* 0x002fc600078e020a */
[----:B------:R-:W1:Y:S02]  /*04e0*/  F2I.F64.TRUNC R9, R8 ;  /* 0x0000000800097311 */ /* 0x000e64000030d100 */
[----:B------:R-:W-:Y:S04]  /*04f0*/  STG.E desc[UR4][R6.64+0x8], RZ ;  /* 0x000008ff06007986 */ /* 0x000fe8000c101904 */
[----:B0-----:R-:W-:Y:S04]  /*0500*/  STG.E desc[UR4][R6.64], R3 ;  /* 0x0000000306007986 */ /* 0x001fe8000c101904 */
[----:B-1----:R-:W-:Y:S01]  /*0510*/  STG.E desc[UR4][R6.64+0x4], R9 ;  /* 0x0000040906007986 */ /* 0x002fe2000c101904 */
[----:B------:R-:W-:Y:S05]  /*0520*/  EXIT ;  /* 0x000000000000794d */ /* 0x000fea0003800000 */
        .weak           $__internal_0_$__cuda_sm3x_div_rn_noftz_f32_slowpath
        .type           $__internal_0_$__cuda_sm3x_div_rn_noftz_f32_slowpath,@function
        .size           $__internal_0_$__cuda_sm3x_div_rn_noftz_f32_slowpath,(.L_x_16 - $__internal_0_$__cuda_sm3x_div_rn_noftz_f32_slowpath)
$__internal_0_$__cuda_sm3x_div_rn_noftz_f32_slowpath:
[----:B------:R-:W-:Y:S01]  /*0530*/  SHF.R.U32.HI R8, RZ, 0x17, R3 ;  /* 0x00000017ff087819 */ /* 0x000fe20000011603 */
[----:B------:R-:W-:Y:S01]  /*0540*/  BSSY.RECONVERGENT B1, `(.L_x_4) ;  /* 0x0000062000017945 */ /* 0x000fe20003800200 */
[----:B------:R-:W-:Y:S02]  /*0550*/  SHF.R.U32.HI R7, RZ, 0x17, R0 ;  /* 0x00000017ff077819 */ /* 0x000fe40000011600 */
[----:B------:R-:W-:Y:S02]  /*0560*/  LOP3.LUT R12, R8, 0xff, RZ, 0xc0, !PT ;  /* 0x000000ff080c7812 */ /* 0x000fe400078ec0ff */
[----:B------:R-:W-:-:S03]  /*0570*/  LOP3.LUT R10, R7, 0xff, RZ, 0xc0, !PT ;  /* 0x000000ff070a7812 */ /* 0x000fc600078ec0ff */
[----:B------:R-:W-:Y:S02]  /*0580*/  VIADD R9, R12, 0xffffffff ;  /* 0xffffffff0c097836 */ /* 0x000fe40000000000 */
[----:B------:R-:W-:-:S03]  /*0590*/  VIADD R8, R10, 0xffffffff ;  /* 0xffffffff0a087836 */ /* 0x000fc60000000000 */
[----:B------:R-:W-:-:S04]  /*05a0*/  ISETP.GT.U32.AND P0, PT, R9, 0xfd, PT ;  /* 0x000000fd0900780c */ /* 0x000fc80003f04070 */
[----:B------:R-:W-:-:S13]  /*05b0*/  ISETP.GT.U32.OR P0, PT, R8, 0xfd, P0 ;  /* 0x000000fd0800780c */ /* 0x000fda0000704470 */
[----:B------:R-:W-:Y:S01]  /*05c0*/  @!P0 IMAD.MOV.U32 R7, RZ, RZ, RZ ;  /* 0x000000ffff078224 */ /* 0x000fe200078e00ff */
[----:B------:R-:W-:Y:S06]  /*05d0*/  @!P0 BRA `(.L_x_5) ;  /* 0x00000000005c8947 */ /* 0x000fec0003800000 */
[----:B------:R-:W-:Y:S02]  /*05e0*/  FSETP.GTU.FTZ.AND P0, PT, |R0|, +INF , PT ;  /* 0x7f8000000000780b */ /* 0x000fe40003f1c200 */
[----:B------:R-:W-:-:S04]  /*05f0*/  FSETP.GTU.FTZ.AND P1, PT, |R3|, +INF , PT ;  /* 0x7f8000000300780b */ /* 0x000fc80003f3c200 */
[----:B------:R-:W-:-:S13]  /*0600*/  PLOP3.LUT P0, PT, P0, P1, PT, 0xf8, 0x8f ;  /* 0x00000000008f781c */ /* 0x000fda0000703f70 */
[----:B------:R-:W-:Y:S05]  /*0610*/  @P0 BRA `(.L_x_6) ;  /* 0x00000004004c0947 */ /* 0x000fea0003800000 */
[----:B------:R-:W-:-:S13]  /*0620*/  LOP3.LUT P0, RZ, R3, 0x7fffffff, R0, 0xc8, !PT ;  /* 0x7fffffff03ff7812 */ /* 0x000fda000780c800 */
[----:B------:R-:W-:Y:S05]  /*0630*/  @!P0 BRA `(.L_x_7) ;  /* 0x00000004003c8947 */ /* 0x000fea0003800000 */
[C---:B------:R-:W-:Y:S02]  /*0640*/  FSETP.NEU.FTZ.AND P2, PT, |R0|.reuse, +INF , PT ;  /* 0x7f8000000000780b */ /* 0x040fe40003f5d200 */
[----:B------:R-:W-:Y:S02]  /*0650*/  FSETP.NEU.FTZ.AND P1, PT, |R3|, +INF , PT ;  /* 0x7f8000000300780b */ /* 0x000fe40003f3d200 */
[----:B------:R-:W-:-:S11]  /*0660*/  FSETP.NEU.FTZ.AND P0, PT, |R0|, +INF , PT ;  /* 0x7f8000000000780b */ /* 0x000fd60003f1d200 */
[----:B------:R-:W-:Y:S05]  /*0670*/  @!P1 BRA !P2, `(.L_x_7) ;  /* 0x00000004002c9947 */ /* 0x000fea0005000000 */
[----:B------:R-:W-:-:S04]  /*0680*/  LOP3.LUT P2, RZ, R0, 0x7fffffff, RZ, 0xc0, !PT ;  /* 0x7fffffff00ff7812 */ /* 0x000fc8000784c0ff */
[----:B------:R-:W-:-:S13]  /*0690*/  PLOP3.LUT P1, PT, P1, P2, PT, 0x2f, 0xf2 ;  /* 0x0000000000f2781c */ /* 0x000fda0000f24577 */
[----:B------:R-:W-:Y:S05]  /*06a0*/  @P1 BRA `(.L_x_8) ;  /* 0x0000000400181947 */ /* 0x000fea0003800000 */
[----:B------:R-:W-:-:S04]  /*06b0*/  LOP3.LUT P1, RZ, R3, 0x7fffffff, RZ, 0xc0, !PT ;  /* 0x7fffffff03ff7812 */ /* 0x000fc8000782c0ff */
[----:B------:R-:W-:-:S13]  /*06c0*/  PLOP3.LUT P0, PT, P0, P1, PT, 0x2f, 0xf2 ;  /* 0x0000000000f2781c */ /* 0x000fda0000702577 */
[----:B------:R-:W-:Y:S05]  /*06d0*/  @P0 BRA `(.L_x_9) ;  /* 0x0000000400000947 */ /* 0x000fea0003800000 */
[----:B------:R-:W-:Y:S02]  /*06e0*/  ISETP.GE.AND P0, PT, R8, RZ, PT ;  /* 0x000000ff0800720c */ /* 0x000fe40003f06270 */
[----:B------:R-:W-:-:S11]  /*06f0*/  ISETP.GE.AND P1, PT, R9, RZ, PT ;  /* 0x000000ff0900720c */ /* 0x000fd60003f26270 */
[----:B------:R-:W-:Y:S02]  /*0700*/  @P0 IMAD.MOV.U32 R7, RZ, RZ, RZ ;  /* 0x000000ffff070224 */ /* 0x000fe400078e00ff */
[----:B------:R-:W-:Y:S01]  /*0710*/  @!P0 FFMA R0, R0, 1.84467440737095516160e+19, RZ ;  /* 0x5f80000000008823 */ /* 0x000fe200000000ff */
[----:B------:R-:W-:Y:S02]  /*0720*/  @!P0 IMAD.MOV.U32 R7, RZ, RZ, -0x40 ;  /* 0xffffffc0ff078424 */ /* 0x000fe400078e00ff */
[----:B------:R-:W-:Y:S02]  /*0730*/  @!P1 FFMA R3, R3, 1.84467440737095516160e+19, RZ ;  /* 0x5f80000003039823 */ /* 0x000fe400000000ff */
[----:B------:R-:W-:-:S07]  /*0740*/  @!P1 VIADD R7, R7, 0x40 ;  /* 0x0000004007079836 */ /* 0x000fce0000000000 */
.L_x_5:
[----:B------:R-:W-:Y:S01]  /*0750*/  LEA R8, R12, 0xc0800000, 0x17 ;  /* 0xc08000000c087811 */ /* 0x000fe200078eb8ff */
[----:B------:R-:W-:Y:S04]  /*0760*/  BSSY.RECONVERGENT B2, `(.L_x_10) ;  /* 0x0000036000027945 */ /* 0x000fe80003800200 */
[----:B------:R-:W-:Y:S02]  /*0770*/  IMAD.IADD R8, R3, 0x1, -R8 ;  /* 0x0000000103087824 */ /* 0x000fe400078e0a08 */
[----:B------:R-:W-:Y:S02]  /*0780*/  VIADD R3, R10, 0xffffff81 ;  /* 0xffffff810a037836 */ /* 0x000fe40000000000 */
[----:B------:R0:W1:Y:S01]  /*0790*/  MUFU.RCP R9, R8 ;  /* 0x0000000800097308 */ /* 0x0000620000001000 */
[----:B------:R-:W-:Y:S01]  /*07a0*/  FADD.FTZ R11, -R8, -RZ ;  /* 0x800000ff080b7221 */ /* 0x000fe20000010100 */
[C---:B------:R-:W-:Y:S01]  /*07b0*/  IMAD R0, R3.reuse, -0x800000, R0 ;  /* 0xff80000003007824 */ /* 0x040fe200078e0200 */
[----:B0-----:R-:W-:-:S05]  /*07c0*/  IADD3 R8, PT, PT, R3, 0x7f, -R12 ;  /* 0x0000007f03087810 */ /* 0x001fca0007ffe80c */
[----:B------:R-:W-:Y:S02]  /*07d0*/  IMAD.IADD R8, R8, 0x1, R7 ;  /* 0x0000000108087824 */ /* 0x000fe400078e0207 */
[----:B-1----:R-:W-:-:S04]  /*07e0*/  FFMA R10, R9, R11, 1 ;  /* 0x3f800000090a7423 */ /* 0x002fc8000000000b */
[----:B------:R-:W-:-:S04]  /*07f0*/  FFMA R14, R9, R10, R9 ;  /* 0x0000000a090e7223 */ /* 0x000fc80000000009 */
[----:B------:R-:W-:-:S04]  /*0800*/  FFMA R9, R0, R14, RZ ;  /* 0x0000000e00097223 */ /* 0x000fc800000000ff */
[----:B------:R-:W-:-:S04]  /*0810*/  FFMA R10, R11, R9, R0 ;  /* 0x000000090b0a7223 */ /* 0x000fc80000000000 */
[----:B------:R-:W-:-:S04]  /*0820*/  FFMA R9, R14, R10, R9 ;  /* 0x0000000a0e097223 */ /* 0x000fc80000000009 */
[----:B------:R-:W-:-:S04]  /*0830*/  FFMA R10, R11, R9, R0 ;  /* 0x000000090b0a7223 */ /* 0x000fc80000000000 */
[----:B------:R-:W-:-:S05]  /*0840*/  FFMA R0, R14, R10, R9 ;  /* 0x0000000a0e007223 */ /* 0x000fca0000000009 */
[----:B------:R-:W-:-:S04]  /*0850*/  SHF.R.U32.HI R3, RZ, 0x17, R0 ;  /* 0x00000017ff037819 */ /* 0x000fc80000011600 */
[----:B------:R-:W-:-:S05]  /*0860*/  LOP3.LUT R3, R3, 0xff, RZ, 0xc0, !PT ;  /* 0x000000ff03037812 */ /* 0x000fca00078ec0ff */
[----:B------:R-:W-:-:S04]  /*0870*/  IMAD.IADD R11, R3, 0x1, R8 ;  /* 0x00000001030b7824 */ /* 0x000fc800078e0208 */
[----:B------:R-:W-:-:S05]  /*0880*/  VIADD R3, R11, 0xffffffff ;  /* 0xffffffff0b037836 */ /* 0x000fca0000000000 */
[----:B------:R-:W-:-:S13]  /*0890*/  ISETP.GE.U32.AND P0, PT, R3, 0xfe, PT ;  /* 0x000000fe0300780c */ /* 0x000fda0003f06070 */
[----:B------:R-:W-:Y:S05]  /*08a0*/  @!P0 BRA `(.L_x_11) ;  /* 0x0000000000808947 */ /* 0x000fea0003800000 */
[----:B------:R-:W-:-:S13]  /*08b0*/  ISETP.GT.AND P0, PT, R11, 0xfe, PT ;  /* 0x000000fe0b00780c */ /* 0x000fda0003f04270 */
[----:B------:R-:W-:Y:S05]  /*08c0*/  @P0 BRA `(.L_x_12) ;  /* 0x00000000006c0947 */ /* 0x000fea0003800000 */
[----:B------:R-:W-:-:S13]  /*08d0*/  ISETP.GE.AND P0, PT, R11, 0x1, PT ;  /* 0x000000010b00780c */ /* 0x000fda0003f06270 */
[----:B------:R-:W-:Y:S05]  /*08e0*/  @P0 BRA `(.L_x_13) ;  /* 0x0000000000740947 */ /* 0x000fea0003800000 */
[----:B------:R-:W-:Y:S02]  /*08f0*/  ISETP.GE.AND P0, PT, R11, -0x18, PT ;  /* 0xffffffe80b00780c */ /* 0x000fe40003f06270 */
[----:B------:R-:W-:-:S11]  /*0900*/  LOP3.LUT R0, R0, 0x80000000, RZ, 0xc0, !PT ;  /* 0x8000000000007812 */ /* 0x000fd600078ec0ff */
[----:B------:R-:W-:Y:S05]  /*0910*/  @!P0 BRA `(.L_x_13) ;  /* 0x0000000000688947 */ /* 0x000fea0003800000 */
[CCC-:B------:R-:W-:Y:S01]  /*0920*/  FFMA.RZ R3, R14.reuse, R10.reuse, R9.reuse ;  /* 0x0000000a0e037223 */ /* 0x1c0fe2000000c009 */
[CCC-:B------:R-:W-:Y:S01]  /*0930*/  FFMA.RM R8, R14.reuse, R10.reuse, R9.reuse ;  /* 0x0000000a0e087223 */ /* 0x1c0fe20000004009 */
[C---:B------:R-:W-:Y:S02]  /*0940*/  ISETP.NE.AND P2, PT, R11.reuse, RZ, PT ;  /* 0x000000ff0b00720c */ /* 0x040fe40003f45270 */
[----:B------:R-:W-:Y:S02]  /*0950*/  ISETP.NE.AND P1, PT, R11, RZ, PT ;  /* 0x000000ff0b00720c */ /* 0x000fe40003f25270 */
[----:B------:R-:W-:Y:S01]  /*0960*/  LOP3.LUT R7, R3, 0x7fffff, RZ, 0xc0, !PT ;  /* 0x007fffff03077812 */ /* 0x000fe200078ec0ff */
[----:B------:R-:W-:Y:S01]  /*0970*/  FFMA.RP R3, R14, R10, R9 ;  /* 0x0000000a0e037223 */ /* 0x000fe20000008009 */
[----:B------:R-:W-:Y:S02]  /*0980*/  VIADD R10, R11, 0x20 ;  /* 0x000000200b0a7836 */ /* 0x000fe40000000000 */
[----:B------:R-:W-:Y:S01]  /*0990*/  LOP3.LUT R7, R7, 0x800000, RZ, 0xfc, !PT ;  /* 0x0080000007077812 */ /* 0x000fe200078efcff */
[----:B------:R-:W-:Y:S01]  /*09a0*/  IMAD.MOV R9, RZ, RZ, -R11 ;  /* 0x000000ffff097224 */ /* 0x000fe200078e0a0b */
[----:B------:R-:W-:-:S02]  /*09b0*/  FSETP.NEU.FTZ.AND P0, PT, R3, R8, PT ;  /* 0x000000080300720b */ /* 0x000fc40003f1d000 */
[----:B------:R-:W-:Y:S02]  /*09c0*/  SHF.L.U32 R10, R7, R10, RZ ;  /* 0x0000000a070a7219 */ /* 0x000fe400000006ff */
[----:B------:R-:W-:Y:S02]  /*09d0*/  SEL R8, R9, RZ, P2 ;  /* 0x000000ff09087207 */ /* 0x000fe40001000000 */
[----:B------:R-:W-:Y:S02]  /*09e0*/  ISETP.NE.AND P1, PT, R10, RZ, P1 ;  /* 0x000000ff0a00720c */ /* 0x000fe40000f25270 */
[----:B------:R-:W-:Y:S02]  /*09f0*/  SHF.R.U32.HI R8, RZ, R8, R7 ;  /* 0x00000008ff087219 */ /* 0x000fe40000011607 */
[----:B------:R-:W-:Y:S02]  /*0a00*/  PLOP3.LUT P0, PT, P0, P1, PT, 0xf8, 0x8f ;  /* 0x00000000008f781c */ /* 0x000fe40000703f70 */
[----:B------:R-:W-:-:S02]  /*0a10*/  SHF.R.U32.HI R10, RZ, 0x1, R8 ;  /* 0x00000001ff0a7819 */ /* 0x000fc40000011608 */
[----:B------:R-:W-:-:S04]  /*0a20*/  SEL R3, RZ, 0x1, !P0 ;  /* 0x00000001ff037807 */ /* 0x000fc80004000000 */
[----:B------:R-:W-:-:S04]  /*0a30*/  LOP3.LUT R3, R3, 0x1, R10, 0xf8, !PT ;  /* 0x0000000103037812 */ /* 0x000fc800078ef80a */
[----:B------:R-:W-:-:S05]  /*0a40*/  LOP3.LUT R3, R3, R8, RZ, 0xc0, !PT ;  /* 0x0000000803037212 */ /* 0x000fca00078ec0ff */
[----:B------:R-:W-:-:S05]  /*0a50*/  IMAD.IADD R3, R10, 0x1, R3 ;  /* 0x000000010a037824 */ /* 0x000fca00078e0203 */
[----:B------:R-:W-:Y:S01]  /*0a60*/  LOP3.LUT R0, R3, R0, RZ, 0xfc, !PT ;  /* 0x0000000003007212 */ /* 0x000fe200078efcff */
[----:B------:R-:W-:Y:S06]  /*0a70*/  BRA `(.L_x_13) ;  /* 0x0000000000107947 */ /* 0x000fec0003800000 */
.L_x_12:
[----:B------:R-:W-:-:S04]  /*0a80*/  LOP3.LUT R0, R0, 0x80000000, RZ, 0xc0, !PT ;  /* 0x8000000000007812 */ /* 0x000fc800078ec0ff */
[----:B------:R-:W-:Y:S01]  /*0a90*/  LOP3.LUT R0, R0, 0x7f800000, RZ, 0xfc, !PT ;  /* 0x7f80000000007812 */ /* 0x000fe200078efcff */
[----:B------:R-:W-:Y:S06]  /*0aa0*/  BRA `(.L_x_13) ;  /* 0x0000000000047947 */ /* 0x000fec0003800000 */
.L_x_11:
[----:B------:R-:W-:-:S07]  /*0ab0*/  IMAD R0, R8, 0x800000, R0 ;  /* 0x0080000008007824 */ /* 0x000fce00078e0200 */
.L_x_13:
[----:B------:R-:W-:Y:S05]  /*0ac0*/  BSYNC.RECONVERGENT B2 ;  /* 0x0000000000027941 */ /* 0x000fea0003800200 */
.L_x_10:
[----:B------:R-:W-:Y:S05]  /*0ad0*/  BRA `(.L_x_14) ;  /* 0x0000000000207947 */ /* 0x000fea0003800000 */
.L_x_9:
[----:B------:R-:W-:-:S04]  /*0ae0*/  LOP3.LUT R0, R3, 0x80000000, R0, 0x48, !PT ;  /* 0x8000000003007812 */ /* 0x000fc800078e4800 */
[----:B------:R-:W-:Y:S01]  /*0af0*/  LOP3.LUT R0, R0, 0x7f800000, RZ, 0xfc, !PT ;  /* 0x7f80000000007812 */ /* 0x000fe200078efcff */
[----:B------:R-:W-:Y:S06]  /*0b00*/  BRA `(.L_x_14) ;  /* 0x0000000000147947 */ /* 0x000fec0003800000 */
.L_x_8:
[----:B------:R-:W-:Y:S01]  /*0b10*/  LOP3.LUT R0, R3, 0x80000000, R0, 0x48, !PT ;  /* 0x8000000003007812 */ /* 0x000fe200078e4800 */
[----:B------:R-:W-:Y:S06]  /*0b20*/  BRA `(.L_x_14) ;  /* 0x00000000000c7947 */ /* 0x000fec0003800000 */
.L_x_7:
[----:B------:R-:W0:Y:S01]  /*0b30*/  MUFU.RSQ R0, -QNAN ;  /* 0xffc0000000007908 */ /* 0x000e220000001400 */
[----:B------:R-:W-:Y:S05]  /*0b40*/  BRA `(.L_x_14) ;  /* 0x0000000000047947 */ /* 0x000fea0003800000 */
.L_x_6:
[----:B------:R-:W-:-:S07]  /*0b50*/  FADD.FTZ R0, R0, R3 ;  /* 0x0000000300007221 */ /* 0x000fce0000010000 */
.L_x_14:
[----:B------:R-:W-:Y:S05]  /*0b60*/  BSYNC.RECONVERGENT B1 ;  /* 0x0000000000017941 */ /* 0x000fea0003800200 */
.L_x_4:
[----:B------:R-:W-:-:S04]  /*0b70*/  IMAD.MOV.U32 R7, RZ, RZ, 0x0 ;  /* 0x00000000ff077424 */ /* 0x000fc800078e00ff */
[----:B0-----:R-:W-:Y:S05]  /*0b80*/  RET.REL.NODEC R6 `(_Z14generate_framePjii) ;  /* 0xfffffff4061c7950 */ /* 0x001fea0003c3ffff */
.L_x_15:
[----:B------:R-:W-:-:S00]  /*0b90*/  BRA `(.L_x_15) ;  /* 0xfffffffc00fc7947 */ /* 0x000fc0000383ffff */
[----:B------:R-:W-:-:S00]  /*0ba0*/  NOP ;  /* 0x0000000000007918 */ /* 0x000fc00000000000 */
        /* <DEDUP_REMOVED lines=13> */
.L_x_16:


//--------------------- .nv.shared.reserved.0     --------------------------
	.section	.nv.shared.reserved.0,"aw",@nobits
	.weak		__nv_reservedSMEM_offset_0_alias
	.size		__nv_reservedSMEM_offset_0_alias, 0, 64
	.other		__nv_reservedSMEM_offset_0_alias,@"STO_CUDA_RESERVED_SHARED STV_DEFAULT"
__nv_reservedSMEM_offset_0_alias:
	.zero		0
	.zero		64


//--------------------- .nv.constant0._Z14generate_framePjii --------------------------
	.section	.nv.constant0._Z14generate_framePjii,"a",@progbits
	.sectionflags	@""
	.align	4
.nv.constant0._Z14generate_framePjii:
	.zero		912


//--------------------- SYMBOLS --------------------------

	.type		.nv.reservedSmem.offset0,@object
	.size		.nv.reservedSmem.offset0,0x4
